	.headerflags	@"EF_CUDA_TEXMODE_UNIFIED EF_CUDA_64BIT_ADDRESS EF_CUDA_ACCELERATORS EF_CUDA_SM90 EF_CUDA_VIRTUAL_SM(EF_CUDA_SM90)"
	.elftype	@"ET_EXEC"


//--------------------- .nv.info                  --------------------------
	.section	.nv.info,"",@"SHT_CUDA_INFO"
	.align	4


	//----- nvinfo : EIATTR_REGCOUNT
	.align		4
        /*0000*/ 	.byte	0x04, 0x2f
        /*0002*/ 	.short	(.L_3 - .L_2)
	.align		4
.L_2:
        /*0004*/ 	.word	index@(triton_poi_fused__native_batch_norm_legit_no_training_convolution_relu_100)
        /*0008*/ 	.word	0x00000020


	//----- nvinfo : EIATTR_MIN_STACK_SIZE
	.align		4
.L_3:
        /*000c*/ 	.byte	0x04, 0x12
        /*000e*/ 	.short	(.L_5 - .L_4)
	.align		4
.L_4:
        /*0010*/ 	.word	index@(triton_poi_fused__native_batch_norm_legit_no_training_convolution_relu_100)
        /*0014*/ 	.word	0x00000000


	//----- nvinfo : EIATTR_FRAME_SIZE
	.align		4
.L_5:
        /*0018*/ 	.byte	0x04, 0x11
        /*001a*/ 	.short	(.L_7 - .L_6)
	.align		4
.L_6:
        /*001c*/ 	.word	index@(triton_poi_fused__native_batch_norm_legit_no_training_convolution_relu_100)
        /*0020*/ 	.word	0x00000000


	//----- nvinfo : EIATTR_MIN_STACK_SIZE
	.align		4
.L_7:
        /*0024*/ 	.byte	0x04, 0x12
        /*0026*/ 	.short	(.L_9 - .L_8)
	.align		4
.L_8:
        /*0028*/ 	.word	index@(triton_poi_fused__native_batch_norm_legit_no_training_convolution_relu_100)
        /*002c*/ 	.word	0x00000000
.L_9:


//--------------------- .nv.info.triton_poi_fused__native_batch_norm_legit_no_training_convolution_relu_100 --------------------------
	.section	.nv.info.triton_poi_fused__native_batch_norm_legit_no_training_convolution_relu_100,"",@"SHT_CUDA_INFO"
	.sectionflags	@""
	.align	4


	//----- nvinfo : EIATTR_CUDA_API_VERSION
	.align		4
        /*0000*/ 	.byte	0x04, 0x37
        /*0002*/ 	.short	(.L_11 - .L_10)
.L_10:
        /*0004*/ 	.word	0x0000007c


	//----- nvinfo : EIATTR_KPARAM_INFO
	.align		4
.L_11:
        /*0008*/ 	.byte	0x04, 0x17
        /*000a*/ 	.short	(.L_13 - .L_12)
.L_12:
        /*000c*/ 	.word	0x00000000
        /*0010*/ 	.short	0x0007
        /*0012*/ 	.short	0x0038
        /*0014*/ 	.byte	0x00, 0xf0, 0x11, 0x00


	//----- nvinfo : EIATTR_KPARAM_INFO
	.align		4
.L_13:
        /*0018*/ 	.byte	0x04, 0x17
        /*001a*/ 	.short	(.L_15 - .L_14)
.L_14:
        /*001c*/ 	.word	0x00000000
        /*0020*/ 	.short	0x0006
        /*0022*/ 	.short	0x0030
        /*0024*/ 	.byte	0x00, 0xf4, 0x21, 0x00


	//----- nvinfo : EIATTR_KPARAM_INFO
	.align		4
.L_15:
        /*0028*/ 	.byte	0x04, 0x17
        /*002a*/ 	.short	(.L_17 - .L_16)
.L_16:
        /*002c*/ 	.word	0x00000000
        /*0030*/ 	.short	0x0005
        /*0032*/ 	.short	0x0028
        /*0034*/ 	.byte	0x00, 0xf4, 0x21, 0x00


	//----- nvinfo : EIATTR_KPARAM_INFO
	.align		4
.L_17:
        /*0038*/ 	.byte	0x04, 0x17
        /*003a*/ 	.short	(.L_19 - .L_18)
.L_18:
        /*003c*/ 	.word	0x00000000
        /*0040*/ 	.short	0x0004
        /*0042*/ 	.short	0x0020
        /*0044*/ 	.byte	0x00, 0xf4, 0x21, 0x00


	//----- nvinfo : EIATTR_KPARAM_INFO
	.align		4
.L_19:
        /*0048*/ 	.byte	0x04, 0x17
        /*004a*/ 	.short	(.L_21 - .L_20)
.L_20:
        /*004c*/ 	.word	0x00000000
        /*0050*/ 	.short	0x0003
        /*0052*/ 	.short	0x0018
        /*0054*/ 	.byte	0x00, 0xf4, 0x21, 0x00


	//----- nvinfo : EIATTR_KPARAM_INFO
	.align		4
.L_21:
        /*0058*/ 	.byte	0x04, 0x17
        /*005a*/ 	.short	(.L_23 - .L_22)
.L_22:
        /*005c*/ 	.word	0x00000000
        /*0060*/ 	.short	0x0002
        /*0062*/ 	.short	0x0010
        /*0064*/ 	.byte	0x00, 0xf4, 0x21, 0x00


	//----- nvinfo : EIATTR_KPARAM_INFO
	.align		4
.L_23:
        /*0068*/ 	.byte	0x04, 0x17
        /*006a*/ 	.short	(.L_25 - .L_24)
.L_24:
        /*006c*/ 	.word	0x00000000
        /*0070*/ 	.short	0x0001
        /*0072*/ 	.short	0x0008
        /*0074*/ 	.byte	0x00, 0xf4, 0x21, 0x00


	//----- nvinfo : EIATTR_KPARAM_INFO
	.align		4
.L_25:
        /*0078*/ 	.byte	0x04, 0x17
        /*007a*/ 	.short	(.L_27 - .L_26)
.L_26:
        /*007c*/ 	.word	0x00000000
        /*0080*/ 	.short	0x0000
        /*0082*/ 	.short	0x0000
        /*0084*/ 	.byte	0x00, 0xf4, 0x21, 0x00


	//----- nvinfo : EIATTR_SPARSE_MMA_MASK
	.align		4
.L_27:
        /*0088*/ 	.byte	0x03, 0x50
        /*008a*/ 	.short	0x0000


	//----- nvinfo : EIATTR_MAXREG_COUNT
	.align		4
        /*008c*/ 	.byte	0x03, 0x1b
        /*008e*/ 	.short	0x00ff


	//----- nvinfo : EIATTR_EXIT_INSTR_OFFSETS
	.align		4
        /*0090*/ 	.byte	0x04, 0x1c
        /*0092*/ 	.short	(.L_29 - .L_28)


	//   ....[0]....
.L_28:
        /*0094*/ 	.word	0x00000590


	//   ....[1]....
        /*0098*/ 	.word	0x000005b0


	//----- nvinfo : EIATTR_REQNTID
	.align		4
.L_29:
        /*009c*/ 	.byte	0x04, 0x10
        /*009e*/ 	.short	(.L_31 - .L_30)
.L_30:
        /*00a0*/ 	.word	0x00000080
        /*00a4*/ 	.word	0x00000001
        /*00a8*/ 	.word	0x00000001


	//----- nvinfo : EIATTR_CBANK_PARAM_SIZE
	.align		4
.L_31:
        /*00ac*/ 	.byte	0x03, 0x19
        /*00ae*/ 	.short	0x003c


	//----- nvinfo : EIATTR_PARAM_CBANK
	.align		4
        /*00b0*/ 	.byte	0x04, 0x0a
        /*00b2*/ 	.short	(.L_33 - .L_32)
	.align		4
.L_32:
        /*00b4*/ 	.word	index@(.nv.constant0.triton_poi_fused__native_batch_norm_legit_no_training_convolution_relu_100)
        /*00b8*/ 	.short	0x0210
        /*00ba*/ 	.short	0x003c


	//----- nvinfo : EIATTR_SW_WAR
	.align		4
.L_33:
        /*00bc*/ 	.byte	0x04, 0x36
        /*00be*/ 	.short	(.L_35 - .L_34)
.L_34:
        /*00c0*/ 	.word	0x00000008
.L_35:


//--------------------- .nv.callgraph             --------------------------
	.section	.nv.callgraph,"",@"SHT_CUDA_CALLGRAPH"
	.align	4
	.sectionentsize	8
	.align		4
        /*0000*/ 	.word	0x00000000
	.align		4
        /*0004*/ 	.word	0xffffffff
	.align		4
        /*0008*/ 	.word	0x00000000
	.align		4
        /*000c*/ 	.word	0xfffffffe
	.align		4
        /*0010*/ 	.word	0x00000000
	.align		4
        /*0014*/ 	.word	0xfffffffd
	.align		4
        /*0018*/ 	.word	0x00000000
	.align		4
        /*001c*/ 	.word	0xfffffffc


//--------------------- .nv.constant4             --------------------------
	.section	.nv.constant4,"a",@progbits
	.align	8
	.align		8
.nv.constant4:
        /*0000*/ 	.dword	_$_str
	.align		8
        /*0008*/ 	.dword	_$_str_$_2


//--------------------- .text.triton_poi_fused__native_batch_norm_legit_no_training_convolution_relu_100 --------------------------
	.section	.text.triton_poi_fused__native_batch_norm_legit_no_training_convolution_relu_100,"ax",@progbits
	.align	128
        .global         triton_poi_fused__native_batch_norm_legit_no_training_convolution_relu_100
        .type           triton_poi_fused__native_batch_norm_legit_no_training_convolution_relu_100,@function
        .size           triton_poi_fused__native_batch_norm_legit_no_training_convolution_relu_100,(.L_x_1 - triton_poi_fused__native_batch_norm_legit_no_training_convolution_relu_100)
        .other          triton_poi_fused__native_batch_norm_legit_no_training_convolution_relu_100,@"STO_CUDA_ENTRY STV_DEFAULT"
triton_poi_fused__native_batch_norm_legit_no_training_convolution_relu_100:
.text.triton_poi_fused__native_batch_norm_legit_no_training_convolution_relu_100:
[----:B------:R-:W0:Y:S01]  /*0000*/  LDC R1, c[0x0][0x28] ;  /* 0x00000a00ff017b82 */ /* 0x000e220000000800 */
[----:B------:R-:W1:Y:S07]  /*0010*/  S2R R0, SR_TID.X ;  /* 0x0000000000007919 */ /* 0x000e6e0000002100 */
[----:B------:R-:W2:Y:S01]  /*0020*/  LDC.64 R2, c[0x0][0x228] ;  /* 0x00008a00ff027b82 */ /* 0x000ea20000000a00 */
[----:B------:R-:W-:Y:S01]  /*0030*/  HFMA2.MMA R16, -RZ, RZ, 0, 0 ;  /* 0x00000000ff107435 */ /* 0x000fe200000001ff */
[----:B------:R-:W-:Y:S01]  /*0040*/  CS2R R20, SRZ ;  /* 0x0000000000147805 */ /* 0x000fe2000001ff00 */
[----:B------:R-:W3:Y:S01]  /*0050*/  S2R R17, SR_CTAID.X ;  /* 0x0000000000117919 */ /* 0x000ee20000002500 */
[----:B------:R-:W-:-:S04]  /*0060*/  ULDC.64 UR4, c[0x0][0x208] ;  /* 0x0000820000047ab9 */ /* 0x000fc80000000a00 */
[----:B------:R-:W4:Y:S08]  /*0070*/  LDC.64 R10, c[0x0][0x218] ;  /* 0x00008600ff0a7b82 */ /* 0x000f300000000a00 */
[----:B------:R-:W5:Y:S08]  /*0080*/  LDC.64 R8, c[0x0][0x210] ;  /* 0x00008400ff087b82 */ /* 0x000f700000000a00 */
[----:B------:R-:W4:Y:S01]  /*0090*/  LDC.64 R14, c[0x0][0x220] ;  /* 0x00008800ff0e7b82 */ /* 0x000f220000000a00 */
[----:B-1----:R-:W-:-:S04]  /*00a0*/  SHF.L.U32 R0, R0, 0x1, RZ ;  /* 0x0000000100007819 */ /* 0x002fc800000006ff */
[----:B------:R-:W-:-:S04]  /*00b0*/  LOP3.LUT R0, R0, 0xfe, RZ, 0xc0, !PT ;  /* 0x000000fe00007812 */ /* 0x000fc800078ec0ff */
[----:B---3--:R-:W-:-:S04]  /*00c0*/  LEA R17, R17, R0, 0x8 ;  /* 0x0000000011117211 */ /* 0x008fc800078e40ff */
[----:B------:R-:W-:Y:S01]  /*00d0*/  IADD3 R23, R17, 0x1, RZ ;  /* 0x0000000111177810 */ /* 0x000fe20007ffe0ff */
[C---:B------:R-:W-:Y:S01]  /*00e0*/  IMAD.HI R0, R17.reuse, 0x1948b0fd, RZ ;  /* 0x1948b0fd11007827 */ /* 0x040fe200078e02ff */
[----:B------:R-:W-:-:S03]  /*00f0*/  ISETP.GE.AND P0, PT, R17, 0x144, PT ;  /* 0x000001441100780c */ /* 0x000fc60003f06270 */
[----:B------:R-:W-:Y:S01]  /*0100*/  IMAD.HI R4, R23, 0x1948b0fd, RZ ;  /* 0x1948b0fd17047827 */ /* 0x000fe200078e02ff */
[----:B------:R-:W-:-:S04]  /*0110*/  SHF.R.U32.HI R5, RZ, 0x1f, R0 ;  /* 0x0000001fff057819 */ /* 0x000fc80000011600 */
[----:B------:R-:W-:Y:S02]  /*0120*/  LEA.HI.SX32 R0, R0, R5, 0x1d ;  /* 0x0000000500007211 */ /* 0x000fe400078feaff */
[----:B------:R-:W-:-:S03]  /*0130*/  SHF.R.U32.HI R5, RZ, 0x1f, R4 ;  /* 0x0000001fff057819 */ /* 0x000fc60000011604 */
[----:B------:R-:W-:Y:S01]  /*0140*/  IMAD R25, R0, -0x51, R17 ;  /* 0xffffffaf00197824 */ /* 0x000fe200078e0211 */
[----:B------:R-:W-:-:S03]  /*0150*/  LEA.HI.SX32 R4, R4, R5, 0x1d ;  /* 0x0000000504047211 */ /* 0x000fc600078feaff */
[----:B--2---:R-:W-:-:S04]  /*0160*/  IMAD.WIDE R6, R25, 0x4, R2 ;  /* 0x0000000419067825 */ /* 0x004fc800078e0202 */
[----:B------:R-:W-:Y:S01]  /*0170*/  IMAD R23, R4, -0x51, R23 ;  /* 0xffffffaf04177824 */ /* 0x000fe200078e0217 */
[----:B------:R1:W2:Y:S01]  /*0180*/  @!P0 LDG.E.EL R16, desc[UR4][R6.64] ;  /* 0x0000000406108981 */ /* 0x0002a2000c2e1900 */
[----:B------:R-:W3:Y:S02]  /*0190*/  LDC.64 R4, c[0x0][0x230] ;  /* 0x00008c00ff047b82 */ /* 0x000ee40000000a00 */
[----:B------:R-:W-:-:S05]  /*01a0*/  IMAD.WIDE R12, R23, 0x4, R2 ;  /* 0x00000004170c7825 */ /* 0x000fca00078e0202 */
[----:B------:R5:W2:Y:S01]  /*01b0*/  @!P0 LDG.E.EL R20, desc[UR4][R12.64] ;  /* 0x000000040c148981 */ /* 0x000aa2000c2e1900 */
[----:B------:R-:W3:Y:S01]  /*01c0*/  LDC.64 R2, c[0x0][0x238] ;  /* 0x00008e00ff027b82 */ /* 0x000ee20000000a00 */
[--C-:B----4-:R-:W-:Y:S01]  /*01d0*/  IMAD.WIDE R26, R25, 0x4, R10.reuse ;  /* 0x00000004191a7825 */ /* 0x110fe200078e020a */
[----:B------:R-:W-:Y:S02]  /*01e0*/  MOV R0, RZ ;  /* 0x000000ff00007202 */ /* 0x000fe40000000f00 */
[----:B-1----:R-:W-:Y:S01]  /*01f0*/  CS2R R6, SRZ ;  /* 0x0000000000067805 */ /* 0x002fe2000001ff00 */
[----:B------:R-:W-:Y:S01]  /*0200*/  IMAD.WIDE R10, R23, 0x4, R10 ;  /* 0x00000004170a7825 */ /* 0x000fe200078e020a */
[----:B------:R-:W-:Y:S01]  /*0210*/  CS2R R18, SRZ ;  /* 0x0000000000127805 */ /* 0x000fe2000001ff00 */
[----:B------:R3:W4:Y:S02]  /*0220*/  @!P0 LDG.E.EL R21, desc[UR4][R26.64] ;  /* 0x000000041a158981 */ /* 0x000724000c2e1900 */
[----:B-----5:R-:W-:-:S02]  /*0230*/  IMAD.WIDE R8, R17, 0x4, R8 ;  /* 0x0000000411087825 */ /* 0x020fc400078e0208 */
[----:B------:R1:W5:Y:S02]  /*0240*/  @!P0 LDG.E.EL R0, desc[UR4][R10.64] ;  /* 0x000000040a008981 */ /* 0x000364000c2e1900 */
[--C-:B0-----:R-:W-:Y:S02]  /*0250*/  IMAD.WIDE R12, R25, 0x4, R14.reuse ;  /* 0x00000004190c7825 */ /* 0x101fe400078e020e */
[----:B------:R-:W4:Y:S02]  /*0260*/  @!P0 LDG.E.64 R6, desc[UR4][R8.64] ;  /* 0x0000000408068981 */ /* 0x000f24000c1e1b00 */
[----:B------:R-:W-:Y:S01]  /*0270*/  IMAD.WIDE R14, R23, 0x4, R14 ;  /* 0x00000004170e7825 */ /* 0x000fe200078e020e */
[----:B------:R-:W-:Y:S01]  /*0280*/  HFMA2.MMA R29, -RZ, RZ, 0, 0 ;  /* 0x00000000ff1d7435 */ /* 0x000fe200000001ff */
[----:B------:R-:W4:Y:S02]  /*0290*/  @!P0 LDG.E.EL R19, desc[UR4][R12.64] ;  /* 0x000000040c138981 */ /* 0x000f24000c2e1900 */
[----:B---3--:R-:W-:-:S02]  /*02a0*/  IMAD.WIDE R26, R25, 0x4, R4 ;  /* 0x00000004191a7825 */ /* 0x008fc400078e0204 */
[----:B------:R-:W3:Y:S02]  /*02b0*/  @!P0 LDG.E.EL R18, desc[UR4][R14.64] ;  /* 0x000000040e128981 */ /* 0x000ee4000c2e1900 */
[----:B------:R-:W-:Y:S01]  /*02c0*/  IMAD.WIDE R24, R25, 0x4, R2 ;  /* 0x0000000419187825 */ /* 0x000fe200078e0202 */
[----:B-1----:R-:W-:-:S03]  /*02d0*/  MOV R10, RZ ;  /* 0x000000ff000a7202 */ /* 0x002fc60000000f00 */
[C---:B------:R-:W-:Y:S01]  /*02e0*/  IMAD.WIDE R4, R23.reuse, 0x4, R4 ;  /* 0x0000000417047825 */ /* 0x040fe200078e0204 */
[----:B------:R-:W3:Y:S03]  /*02f0*/  @!P0 LDG.E.EL R29, desc[UR4][R24.64] ;  /* 0x00000004181d8981 */ /* 0x000ee6000c2e1900 */
[----:B------:R-:W-:Y:S01]  /*0300*/  IMAD.WIDE R2, R23, 0x4, R2 ;  /* 0x0000000417027825 */ /* 0x000fe200078e0202 */
[----:B------:R-:W-:-:S04]  /*0310*/  CS2R R22, SRZ ;  /* 0x0000000000167805 */ /* 0x000fc8000001ff00 */
[----:B------:R0:W3:Y:S04]  /*0320*/  @!P0 LDG.E.EL R10, desc[UR4][R2.64] ;  /* 0x00000004020a8981 */ /* 0x0000e8000c2e1900 */
[----:B------:R-:W3:Y:S04]  /*0330*/  @!P0 LDG.E.EL R22, desc[UR4][R26.64] ;  /* 0x000000041a168981 */ /* 0x000ee8000c2e1900 */
[----:B------:R1:W3:Y:S01]  /*0340*/  @!P0 LDG.E.EL R23, desc[UR4][R4.64] ;  /* 0x0000000404178981 */ /* 0x0002e2000c2e1900 */
[----:B0-----:R-:W0:Y:S01]  /*0350*/  LDC.64 R2, c[0x0][0x240] ;  /* 0x00009000ff027b82 */ /* 0x001e220000000a00 */
[----:B-1----:R-:W-:Y:S01]  /*0360*/  HFMA2.MMA R5, -RZ, RZ, 1.625, 0 ;  /* 0x3e800000ff057435 */ /* 0x002fe200000001ff */
[----:B0-----:R-:W-:-:S04]  /*0370*/  IMAD.WIDE R2, R17, 0x4, R2 ;  /* 0x0000000411027825 */ /* 0x001fc800078e0202 */
[----:B--2---:R-:W-:-:S04]  /*0380*/  FADD R16, R16, 9.9999997473787516356e-06 ;  /* 0x3727c5ac10107421 */ /* 0x004fc80000000000 */
[----:B------:R-:W0:Y:S01]  /*0390*/  MUFU.SQRT R11, R16 ;  /* 0x00000010000b7308 */ /* 0x000e220000002000 */
[----:B------:R-:W-:-:S07]  /*03a0*/  FADD R20, R20, 9.9999997473787516356e-06 ;  /* 0x3727c5ac14147421 */ /* 0x000fce0000000000 */
[----:B------:R-:W1:Y:S01]  /*03b0*/  MUFU.SQRT R12, R20 ;  /* 0x00000014000c7308 */ /* 0x000e620000002000 */
[C---:B0-----:R-:W-:Y:S02]  /*03c0*/  FSETP.GT.AND P1, PT, R11.reuse, 8.50705917302346158658e+37, PT ;  /* 0x7e8000000b00780b */ /* 0x041fe40003f24000 */
[----:B------:R-:W-:Y:S02]  /*03d0*/  FSETP.GEU.AND P3, PT, R11, 1.175494350822287508e-38, PT ;  /* 0x008000000b00780b */ /* 0x000fe40003f6e000 */
[C---:B-1----:R-:W-:Y:S02]  /*03e0*/  FSETP.GT.AND P2, PT, R12.reuse, 8.50705917302346158658e+37, PT ;  /* 0x7e8000000c00780b */ /* 0x042fe40003f44000 */
[----:B------:R-:W-:-:S07]  /*03f0*/  FSETP.GEU.AND P4, PT, R12, 1.175494350822287508e-38, PT ;  /* 0x008000000c00780b */ /* 0x000fce0003f8e000 */
[----:B------:R-:W-:-:S04]  /*0400*/  @P1 FMUL R11, R11, 0.25 ;  /* 0x3e8000000b0b1820 */ /* 0x000fc80000400000 */
[----:B------:R-:W-:Y:S01]  /*0410*/  @!P3 FMUL R11, R11, 16777216 ;  /* 0x4b8000000b0bb820 */ /* 0x000fe20000400000 */
[----:B------:R-:W-:-:S04]  /*0420*/  @P2 FMUL R12, R12, 0.25 ;  /* 0x3e8000000c0c2820 */ /* 0x000fc80000400000 */
[----:B------:R-:W-:Y:S01]  /*0430*/  @!P4 FMUL R12, R12, 16777216 ;  /* 0x4b8000000c0cc820 */ /* 0x000fe20000400000 */
[----:B------:R-:W0:Y:S01]  /*0440*/  MUFU.RCP R11, R11 ;  /* 0x0000000b000b7308 */ /* 0x000e220000001000 */
[----:B------:R-:W-:-:S07]  /*0450*/  FSEL R4, R5, 1, P1 ;  /* 0x3f80000005047808 */ /* 0x000fce0000800000 */
[----:B------:R-:W1:Y:S01]  /*0460*/  MUFU.RCP R12, R12 ;  /* 0x0000000c000c7308 */ /* 0x000e620000001000 */
[----:B------:R-:W-:Y:S01]  /*0470*/  FSEL R5, R5, 1, P2 ;  /* 0x3f80000005057808 */ /* 0x000fe20001000000 */
[----:B------:R-:W-:Y:S01]  /*0480*/  @!P3 FMUL R4, R4, 16777216 ;  /* 0x4b8000000404b820 */ /* 0x000fe20000400000 */
[----:B----4-:R-:W-:Y:S01]  /*0490*/  FADD R6, R21, R6 ;  /* 0x0000000615067221 */ /* 0x010fe20000000000 */
[----:B-----5:R-:W-:Y:S02]  /*04a0*/  FADD R7, R0, R7 ;  /* 0x0000000700077221 */ /* 0x020fe40000000000 */
[----:B------:R-:W-:Y:S01]  /*04b0*/  @!P4 FMUL R5, R5, 16777216 ;  /* 0x4b8000000505c820 */ /* 0x000fe20000400000 */
[----:B0-----:R-:W-:Y:S01]  /*04c0*/  FMUL R4, R11, R4 ;  /* 0x000000040b047220 */ /* 0x001fe20000400000 */
[----:B------:R-:W-:Y:S01]  /*04d0*/  FADD R19, R6, -R19 ;  /* 0x8000001306137221 */ /* 0x000fe20000000000 */
[----:B---3--:R-:W-:Y:S01]  /*04e0*/  FADD R18, R7, -R18 ;  /* 0x8000001207127221 */ /* 0x008fe20000000000 */
[----:B-1----:R-:W-:-:S02]  /*04f0*/  FMUL R5, R12, R5 ;  /* 0x000000050c057220 */ /* 0x002fc40000400000 */
[----:B------:R-:W-:Y:S02]  /*0500*/  FMUL R4, R19, R4 ;  /* 0x0000000413047220 */ /* 0x000fe40000400000 */
[----:B------:R-:W-:Y:S02]  /*0510*/  FMUL R5, R18, R5 ;  /* 0x0000000512057220 */ /* 0x000fe40000400000 */
[----:B------:R-:W-:Y:S02]  /*0520*/  FFMA R4, R4, R22, R29 ;  /* 0x0000001604047223 */ /* 0x000fe4000000001d */
[----:B------:R-:W-:Y:S01]  /*0530*/  FFMA R5, R5, R23, R10 ;  /* 0x0000001705057223 */ /* 0x000fe2000000000a */
[----:B------:R0:W-:Y:S02]  /*0540*/  @!P0 STG.E.64 desc[UR4][R8.64], R6 ;  /* 0x0000000608008986 */ /* 0x0001e4000c101b04 */
[----:B------:R-:W-:Y:S02]  /*0550*/  FSETP.GEU.AND P1, PT, R4, RZ, PT ;  /* 0x000000ff0400720b */ /* 0x000fe40003f2e000 */
[----:B------:R-:W-:-:S02]  /*0560*/  FSETP.GEU.AND P2, PT, R5, RZ, PT ;  /* 0x000000ff0500720b */ /* 0x000fc40003f4e000 */
[----:B------:R-:W-:Y:S02]  /*0570*/  FSEL R4, R4, RZ, P1 ;  /* 0x000000ff04047208 */ /* 0x000fe40000800000 */
[----:B------:R-:W-:Y:S01]  /*0580*/  FSEL R5, R5, RZ, P2 ;  /* 0x000000ff05057208 */ /* 0x000fe20001000000 */
[----:B0-----:R-:W-:Y:S08]  /*0590*/  @P0 EXIT ;  /* 0x000000000000094d */ /* 0x001ff00003800000 */
[----:B------:R-:W-:Y:S01]  /*05a0*/  STG.E.64 desc[UR4][R2.64], R4 ;  /* 0x0000000402007986 */ /* 0x000fe2000c101b04 */
[----:B------:R-:W-:Y:S05]  /*05b0*/  EXIT ;  /* 0x000000000000794d */ /* 0x000fea0003800000 */
.L_x_0:
[----:B------:R-:W-:-:S00]  /*05c0*/  BRA `(.L_x_0) ;  /* 0xfffffffc00fc7947 */ /* 0x000fc0000383ffff */
[----:B------:R-:W-:-:S00]  /*05d0*/  NOP ;  /* 0x0000000000007918 */ /* 0x000fc00000000000 */
        /* <DEDUP_REMOVED lines=10> */
.L_x_1:


//--------------------- .nv.global.init           --------------------------
	.section	.nv.global.init,"aw",@progbits
.nv.global.init:
	.type		_$_str,@object
	.size		_$_str,(_$_str_$_2 - _$_str)
_$_str:
        /*0000*/ 	.byte	0x5f, 0x5f, 0x43, 0x55, 0x44, 0x41, 0x5f, 0x46, 0x54, 0x5a, 0x00
	.type		_$_str_$_2,@object
	.size		_$_str_$_2,(.L_1 - _$_str_$_2)
_$_str_$_2:
        /*000b*/ 	.byte	0x5f, 0x5f, 0x43, 0x55, 0x44, 0x41, 0x5f, 0x50, 0x52, 0x45, 0x43, 0x5f, 0x53, 0x51, 0x52, 0x54
        /*001b*/ 	.byte	0x00
.L_1:


//--------------------- .nv.constant0.triton_poi_fused__native_batch_norm_legit_no_training_convolution_relu_100 --------------------------
	.section	.nv.constant0.triton_poi_fused__native_batch_norm_legit_no_training_convolution_relu_100,"a",@progbits
	.sectionflags	@""
	.align	4
.nv.constant0.triton_poi_fused__native_batch_norm_legit_no_training_convolution_relu_100:
	.zero		588
